//
// Generated by NVIDIA NVVM Compiler
//
// Compiler Build ID: CL-36424714
// Cuda compilation tools, release 13.0, V13.0.88
// Based on NVVM 20.0.0
//

.version 9.0
.target sm_100
.address_size 64

	// .globl	_Z7maximumPii

.visible .entry _Z7maximumPii(
	.param .u64 .ptr .align 1 _Z7maximumPii_param_0,
	.param .u32 _Z7maximumPii_param_1
)
{
	.reg .pred 	%p<7>;
	.reg .b32 	%r<15>;
	.reg .b64 	%rd<7>;

	ld.param.u64 	%rd3, [_Z7maximumPii_param_0];
	ld.param.u32 	%r7, [_Z7maximumPii_param_1];
	cvta.to.global.u64 	%rd1, %rd3;
	mov.u32 	%r8, %tid.x;
	mov.u32 	%r1, %ntid.x;
	mov.u32 	%r9, %ctaid.x;
	mad.lo.s32 	%r2, %r1, %r9, %r8;
	bar.sync 	0;
	setp.lt.u32 	%p1, %r1, 2;
	@%p1 bra 	$L__BB0_6;
	mul.wide.u32 	%rd4, %r2, 4;
	add.s64 	%rd2, %rd1, %rd4;
	mov.b32 	%r14, 1;
$L__BB0_2:
	mov.u32 	%r3, %r14;
	bar.sync 	0;
	shl.b32 	%r14, %r3, 1;
	add.s32 	%r11, %r14, -1;
	and.b32  	%r12, %r11, %r2;
	setp.ne.s32 	%p2, %r12, 0;
	add.s32 	%r5, %r3, %r2;
	setp.ge.u32 	%p3, %r5, %r7;
	or.pred  	%p4, %p3, %p2;
	@%p4 bra 	$L__BB0_5;
	ld.global.u32 	%r13, [%rd2];
	mul.wide.u32 	%rd5, %r5, 4;
	add.s64 	%rd6, %rd1, %rd5;
	ld.global.u32 	%r6, [%rd6];
	setp.ge.s32 	%p5, %r13, %r6;
	@%p5 bra 	$L__BB0_5;
	st.global.u32 	[%rd2], %r6;
$L__BB0_5:
	setp.lt.u32 	%p6, %r14, %r1;
	@%p6 bra 	$L__BB0_2;
$L__BB0_6:
	ret;

}


// ===== COMPILED SASS (sm_100) =====

	.target	sm_100

	.elftype	@"ET_EXEC"


//--------------------- .note.nv.tkinfo           --------------------------
	.section	.note.nv.tkinfo,"",@"SHT_NOTE"
	.sectionflags	@"SHF_NOTE_NV_TKINFO"
	.tkinfo
        /*0018*/ 	.word	0x00000002
        /*0030*/ 	.string	""
        /*0030*/ 	.string	"ptxas"
        /*0030*/ 	.string	"Cuda compilation tools, release 13.0, V13.0.88"
        /*0030*/ 	.string	"Build cuda_13.0.r13.0/compiler.36424714_0"
        /*0030*/ 	.string	"-arch sm_100 -m 64 "



//--------------------- .note.nv.cuinfo           --------------------------
	.section	.note.nv.cuinfo,"",@"SHT_NOTE"
	.sectionflags	@"SHF_NOTE_NV_CUINFO"
        /*0018*/ 	.short	0x0002
        /*001a*/ 	.short	0x0064
        /*001c*/ 	.short	0x0082
	.zero		2


//--------------------- .nv.info                  --------------------------
	.section	.nv.info,"",@"SHT_CUDA_INFO"
	.align	4


	//----- nvinfo : EIATTR_REGCOUNT
	.align		4
        /*0000*/ 	.byte	0x04, 0x2f
        /*0002*/ 	.short	(.L_1 - .L_0)
	.align		4
.L_0:
        /*0004*/ 	.word	index@(_Z7maximumPii)
        /*0008*/ 	.word	0x0000000c


	//----- nvinfo : EIATTR_FRAME_SIZE
	.align		4
.L_1:
        /*000c*/ 	.byte	0x04, 0x11
        /*000e*/ 	.short	(.L_3 - .L_2)
	.align		4
.L_2:
        /*0010*/ 	.word	index@(_Z7maximumPii)
        /*0014*/ 	.word	0x00000000


	//----- nvinfo : EIATTR_MIN_STACK_SIZE
	.align		4
.L_3:
        /*0018*/ 	.byte	0x04, 0x12
        /*001a*/ 	.short	(.L_5 - .L_4)
	.align		4
.L_4:
        /*001c*/ 	.word	index@(_Z7maximumPii)
        /*0020*/ 	.word	0x00000000
.L_5:


//--------------------- .nv.compat                --------------------------
	.section	.nv.compat,"",@"SHT_CUDA_COMPAT_INFO"
	.align	4
        /*0000*/ 	.byte	0x02, 0x09, 0x00, 0x00, 0x02, 0x02, 0x01, 0x00, 0x02, 0x05, 0x05, 0x00, 0x03, 0x07, 0x01, 0x01
        /*0010*/ 	.byte	0x02, 0x03, 0x00, 0x00, 0x02, 0x06, 0x01, 0x00, 0x04, 0x0b, 0x08, 0x00, 0x09, 0x00, 0x00, 0x00
        /*0020*/ 	.byte	0x00, 0x00, 0x00, 0x00


//--------------------- .nv.info._Z7maximumPii    --------------------------
	.section	.nv.info._Z7maximumPii,"",@"SHT_CUDA_INFO"
	.sectionflags	@""
	.align	4


	//----- nvinfo : EIATTR_CUDA_API_VERSION
	.align		4
        /*0000*/ 	.byte	0x04, 0x37
        /*0002*/ 	.short	(.L_7 - .L_6)
.L_6:
        /*0004*/ 	.word	0x00000082


	//----- nvinfo : EIATTR_KPARAM_INFO
	.align		4
.L_7:
        /*0008*/ 	.byte	0x04, 0x17
        /*000a*/ 	.short	(.L_9 - .L_8)
.L_8:
        /*000c*/ 	.word	0x00000000
        /*0010*/ 	.short	0x0001
        /*0012*/ 	.short	0x0008
        /*0014*/ 	.byte	0x00, 0xf0, 0x11, 0x00


	//----- nvinfo : EIATTR_KPARAM_INFO
	.align		4
.L_9:
        /*0018*/ 	.byte	0x04, 0x17
        /*001a*/ 	.short	(.L_11 - .L_10)
.L_10:
        /*001c*/ 	.word	0x00000000
        /*0020*/ 	.short	0x0000
        /*0022*/ 	.short	0x0000
        /*0024*/ 	.byte	0x00, 0xf5, 0x21, 0x00


	//----- nvinfo : EIATTR_SPARSE_MMA_MASK
	.align		4
.L_11:
        /*0028*/ 	.byte	0x03, 0x50
        /*002a*/ 	.short	0x0000


	//----- nvinfo : EIATTR_MAXREG_COUNT
	.align		4
        /*002c*/ 	.byte	0x03, 0x1b
        /*002e*/ 	.short	0x00ff


	//----- nvinfo : EIATTR_NUM_BARRIERS
	.align		4
        /*0030*/ 	.byte	0x02, 0x4c
        /*0032*/ 	.byte	0x01
	.zero		1


	//----- nvinfo : EIATTR_MERCURY_ISA_VERSION
	.align		4
        /*0034*/ 	.byte	0x03, 0x5f
        /*0036*/ 	.short	0x0101


	//----- nvinfo : EIATTR_VRC_CTA_INIT_COUNT
	.align		4
        /*0038*/ 	.byte	0x02, 0x4a
	.zero		1
	.zero		1


	//----- nvinfo : EIATTR_EXIT_INSTR_OFFSETS
	.align		4
        /*003c*/ 	.byte	0x04, 0x1c
        /*003e*/ 	.short	(.L_13 - .L_12)


	//   ....[0]....
.L_12:
        /*0040*/ 	.word	0x00000060


	//   ....[1]....
        /*0044*/ 	.word	0x000001f0


	//----- nvinfo : EIATTR_CRS_STACK_SIZE
	.align		4
.L_13:
        /*0048*/ 	.byte	0x04, 0x1e
        /*004a*/ 	.short	(.L_15 - .L_14)
.L_14:
        /*004c*/ 	.word	0x00000000


	//----- nvinfo : EIATTR_CBANK_PARAM_SIZE
	.align		4
.L_15:
        /*0050*/ 	.byte	0x03, 0x19
        /*0052*/ 	.short	0x000c


	//----- nvinfo : EIATTR_PARAM_CBANK
	.align		4
        /*0054*/ 	.byte	0x04, 0x0a
        /*0056*/ 	.short	(.L_17 - .L_16)
	.align		4
.L_16:
        /*0058*/ 	.word	index@(.nv.constant0._Z7maximumPii)
        /*005c*/ 	.short	0x0380
        /*005e*/ 	.short	0x000c


	//----- nvinfo : EIATTR_SW_WAR
	.align		4
.L_17:
        /*0060*/ 	.byte	0x04, 0x36
        /*0062*/ 	.short	(.L_19 - .L_18)
.L_18:
        /*0064*/ 	.word	0x00000008
.L_19:


//--------------------- .nv.callgraph             --------------------------
	.section	.nv.callgraph,"",@"SHT_CUDA_CALLGRAPH"
	.align	4
	.sectionentsize	8
	.align		4
        /*0000*/ 	.word	0x00000000
	.align		4
        /*0004*/ 	.word	0xffffffff
	.align		4
        /*0008*/ 	.word	0x00000000
	.align		4
        /*000c*/ 	.word	0xfffffffe
	.align		4
        /*0010*/ 	.word	0x00000000
	.align		4
        /*0014*/ 	.word	0xfffffffd
	.align		4
        /*0018*/ 	.word	0x00000000
	.align		4
        /*001c*/ 	.word	0xfffffffc


//--------------------- .text._Z7maximumPii       --------------------------
	.section	.text._Z7maximumPii,"ax",@progbits
	.align	128
        .global         _Z7maximumPii
        .type           _Z7maximumPii,@function
        .size           _Z7maximumPii,(.L_x_4 - _Z7maximumPii)
        .other          _Z7maximumPii,@"STO_CUDA_ENTRY STV_DEFAULT"
_Z7maximumPii:
.text._Z7maximumPii:
[----:B------:R-:W-:Y:S08]  /*0000*/  LDC R1, c[0x0][0x37c] ;  /* 0x0000df00ff017b82 */ /* 0x000ff00000000800 */
[----:B------:R-:W0:Y:S08]  /*0010*/  LDC R8, c[0x0][0x360] ;  /* 0x0000d800ff087b82 */ /* 0x000e300000000800 */
[----:B------:R-:W-:Y:S08]  /*0020*/  BAR.SYNC.DEFER_BLOCKING 0x0 ;  /* 0x0000000000007b1d */ /* 0x000ff00000010000 */
[----:B------:R-:W1:Y:S01]  /*0030*/  S2UR UR4, SR_CTAID.X ;  /* 0x00000000000479c3 */ /* 0x000e620000002500 */
[----:B------:R-:W2:Y:S01]  /*0040*/  S2R R9, SR_TID.X ;  /* 0x0000000000097919 */ /* 0x000ea20000002100 */
[----:B0-----:R-:W-:-:S13]  /*0050*/  ISETP.GE.U32.AND P0, PT, R8, 0x2, PT ;  /* 0x000000020800780c */ /* 0x001fda0003f06070 */
[----:B-12---:R-:W-:Y:S05]  /*0060*/  @!P0 EXIT ;  /* 0x000000000000894d */ /* 0x006fea0003800000 */
[----:B------:R-:W0:Y:S01]  /*0070*/  LDC.64 R2, c[0x0][0x380] ;  /* 0x0000e000ff027b82 */ /* 0x000e220000000a00 */
[----:B------:R-:W-:Y:S01]  /*0080*/  IMAD R9, R8, UR4, R9 ;  /* 0x0000000408097c24 */ /* 0x000fe2000f8e0209 */
[----:B------:R-:W1:Y:S01]  /*0090*/  LDCU.64 UR8, c[0x0][0x358] ;  /* 0x00006b00ff0877ac */ /* 0x000e620008000a00 */
[----:B------:R-:W2:Y:S05]  /*00a0*/  LDCU UR7, c[0x0][0x388] ;  /* 0x00007100ff0777ac */ /* 0x000eaa0008000800 */
[----:B------:R-:W3:Y:S01]  /*00b0*/  LDC.64 R6, c[0x0][0x380] ;  /* 0x0000e000ff067b82 */ /* 0x000ee20000000a00 */
[----:B------:R-:W-:Y:S01]  /*00c0*/  UMOV UR4, 0x1 ;  /* 0x0000000100047882 */ /* 0x000fe20000000000 */
[----:B012---:R-:W-:-:S07]  /*00d0*/  IMAD.WIDE.U32 R2, R9, 0x4, R2 ;  /* 0x0000000409027825 */ /* 0x007fce00078e0002 */
.L_x_2:
[----:B------:R-:W-:Y:S02]  /*00e0*/  USHF.L.U32 UR5, UR4, 0x1, URZ ;  /* 0x0000000104057899 */ /* 0x000fe400080006ff */
[----:B0-----:R-:W-:Y:S01]  /*00f0*/  VIADD R5, R9, UR4 ;  /* 0x0000000409057c36 */ /* 0x001fe20008000000 */
[----:B------:R-:W-:Y:S01]  /*0100*/  BAR.SYNC.DEFER_BLOCKING 0x0 ;  /* 0x0000000000007b1d */ /* 0x000fe20000010000 */
[----:B------:R-:W-:-:S05]  /*0110*/  UIADD3 UR6, UPT, UPT, UR5, -0x1, URZ ;  /* 0xffffffff05067890 */ /* 0x000fca000fffe0ff */
[----:B------:R-:W-:Y:S01]  /*0120*/  UMOV UR4, UR5 ;  /* 0x0000000500047c82 */ /* 0x000fe20008000000 */
[----:B------:R-:W-:Y:S01]  /*0130*/  BSSY.RECONVERGENT B0, `(.L_x_0) ;  /* 0x000000a000007945 */ /* 0x000fe20003800200 */
[----:B------:R-:W-:Y:S02]  /*0140*/  LOP3.LUT P0, RZ, R9, UR6, RZ, 0xc0, !PT ;  /* 0x0000000609ff7c12 */ /* 0x000fe4000f80c0ff */
[----:B------:R-:W-:Y:S02]  /*0150*/  ISETP.LE.U32.AND P1, PT, R8, UR4, PT ;  /* 0x0000000408007c0c */ /* 0x000fe4000bf23070 */
[----:B------:R-:W-:-:S13]  /*0160*/  ISETP.GE.U32.OR P0, PT, R5, UR7, P0 ;  /* 0x0000000705007c0c */ /* 0x000fda0008706470 */
[----:B------:R-:W-:Y:S05]  /*0170*/  @P0 BRA `(.L_x_1) ;  /* 0x0000000000140947 */ /* 0x000fea0003800000 */
[----:B---3--:R-:W-:Y:S01]  /*0180*/  IMAD.WIDE.U32 R4, R5, 0x4, R6 ;  /* 0x0000000405047825 */ /* 0x008fe200078e0006 */
[----:B------:R-:W2:Y:S05]  /*0190*/  LDG.E R0, desc[UR8][R2.64] ;  /* 0x0000000802007981 */ /* 0x000eaa000c1e1900 */
[----:B------:R-:W2:Y:S02]  /*01a0*/  LDG.E R5, desc[UR8][R4.64] ;  /* 0x0000000804057981 */ /* 0x000ea4000c1e1900 */
[----:B--2---:R-:W-:-:S13]  /*01b0*/  ISETP.GE.AND P0, PT, R0, R5, PT ;  /* 0x000000050000720c */ /* 0x004fda0003f06270 */
[----:B------:R0:W-:Y:S02]  /*01c0*/  @!P0 STG.E desc[UR8][R2.64], R5 ;  /* 0x0000000502008986 */ /* 0x0001e4000c101908 */
.L_x_1:
[----:B------:R-:W-:Y:S05]  /*01d0*/  BSYNC.RECONVERGENT B0 ;  /* 0x0000000000007941 */ /* 0x000fea0003800200 */
.L_x_0:
[----:B------:R-:W-:Y:S05]  /*01e0*/  @!P1 BRA `(.L_x_2) ;  /* 0xfffffffc00bc9947 */ /* 0x000fea000383ffff */
[----:B------:R-:W-:Y:S05]  /*01f0*/  EXIT ;  /* 0x000000000000794d */ /* 0x000fea0003800000 */
.L_x_3:
[----:B------:R-:W-:-:S00]  /*0200*/  BRA `(.L_x_3) ;  /* 0xfffffffc00fc7947 */ /* 0x000fc0000383ffff */
[----:B------:R-:W-:-:S00]  /*0210*/  NOP ;  /* 0x0000000000007918 */ /* 0x000fc00000000000 */
        /* <DEDUP_REMOVED lines=14> */
.L_x_4:


//--------------------- .nv.shared.reserved.0     --------------------------
	.section	.nv.shared.reserved.0,"aw",@nobits
	.weak		__nv_reservedSMEM_offset_0_alias
	.size		__nv_reservedSMEM_offset_0_alias, 0, 64
	.other		__nv_reservedSMEM_offset_0_alias,@"STO_CUDA_RESERVED_SHARED STV_DEFAULT"
__nv_reservedSMEM_offset_0_alias:
	.zero		0
	.zero		64


//--------------------- .nv.constant0._Z7maximumPii --------------------------
	.section	.nv.constant0._Z7maximumPii,"a",@progbits
	.sectionflags	@""
	.align	4
.nv.constant0._Z7maximumPii:
	.zero		908


//--------------------- SYMBOLS --------------------------

	.type		.nv.reservedSmem.offset0,@object
	.size		.nv.reservedSmem.offset0,0x4
